//
// Generated by NVIDIA NVVM Compiler
//
// Compiler Build ID: CL-36424714
// Cuda compilation tools, release 13.0, V13.0.88
// Based on NVVM 20.0.0
//

.version 9.0
.target sm_100
.address_size 64

	// .globl	tiled_dgemm
// _ZZ11tiled_dgemmE2Ab has been demoted
// _ZZ11tiled_dgemmE2Bb has been demoted

.visible .entry tiled_dgemm(
	.param .u64 tiled_dgemm_param_0,
	.param .u64 tiled_dgemm_param_1,
	.param .u64 tiled_dgemm_param_2,
	.param .f64 tiled_dgemm_param_3,
	.param .u64 .ptr .align 1 tiled_dgemm_param_4,
	.param .u64 tiled_dgemm_param_5,
	.param .u64 .ptr .align 1 tiled_dgemm_param_6,
	.param .u64 tiled_dgemm_param_7,
	.param .f64 tiled_dgemm_param_8,
	.param .u64 .ptr .align 1 tiled_dgemm_param_9,
	.param .u64 tiled_dgemm_param_10
)
{
	.reg .pred 	%p<4>;
	.reg .b32 	%r<26>;
	.reg .b64 	%rd<72>;
	.reg .b64 	%fd<163>;
	// demoted variable
	.shared .align 8 .b8 _ZZ11tiled_dgemmE2Ab[8192];
	// demoted variable
	.shared .align 8 .b8 _ZZ11tiled_dgemmE2Bb[8192];
	ld.param.u64 	%rd16, [tiled_dgemm_param_2];
	ld.param.u64 	%rd17, [tiled_dgemm_param_4];
	ld.param.u64 	%rd18, [tiled_dgemm_param_5];
	ld.param.u64 	%rd19, [tiled_dgemm_param_6];
	ld.param.u64 	%rd20, [tiled_dgemm_param_7];
	ld.param.u64 	%rd22, [tiled_dgemm_param_10];
	mov.u32 	%r9, %tid.x;
	cvt.u64.u32 	%rd1, %r9;
	mov.u32 	%r10, %tid.y;
	cvt.u64.u32 	%rd2, %r10;
	mov.u32 	%r11, %ctaid.x;
	mul.wide.u32 	%rd23, %r11, 32;
	add.s64 	%rd3, %rd23, %rd1;
	mov.u32 	%r12, %ctaid.y;
	shl.b32 	%r13, %r12, 5;
	add.s32 	%r14, %r13, %r10;
	cvt.u64.u32 	%rd4, %r14;
	setp.lt.u64 	%p1, %rd16, 32;
	mov.f64 	%fd147, 0d0000000000000000;
	mov.f64 	%fd148, %fd147;
	mov.f64 	%fd149, %fd147;
	mov.f64 	%fd150, %fd147;
	mov.f64 	%fd151, %fd147;
	mov.f64 	%fd152, %fd147;
	mov.f64 	%fd153, %fd147;
	mov.f64 	%fd154, %fd147;
	@%p1 bra 	$L__BB0_5;
	cvt.u32.u64 	%r15, %rd2;
	cvt.u32.u64 	%r16, %rd1;
	shl.b32 	%r17, %r16, 3;
	mov.u32 	%r18, _ZZ11tiled_dgemmE2Ab;
	add.s32 	%r19, %r18, %r17;
	mov.u32 	%r20, _ZZ11tiled_dgemmE2Bb;
	add.s32 	%r21, %r20, %r17;
	shl.b32 	%r22, %r15, 8;
	add.s32 	%r1, %r19, %r22;
	mul.lo.s64 	%rd5, %rd20, %rd4;
	add.s32 	%r2, %r21, %r22;
	shl.b64 	%rd6, %rd20, 2;
	shl.b64 	%rd7, %rd20, 3;
	shl.b64 	%rd8, %rd20, 4;
	add.s32 	%r23, %r22, %r20;
	add.s32 	%r3, %r23, 4096;
	add.s32 	%r4, %r19, 512;
	shr.u64 	%rd9, %rd16, 5;
	cvta.to.global.u64 	%rd10, %rd17;
	cvta.to.global.u64 	%rd11, %rd19;
	mov.b64 	%rd70, 0;
	mov.f64 	%fd147, 0d0000000000000000;
	shl.b64 	%rd37, %rd6, 3;
	shl.b64 	%rd41, %rd7, 3;
	shl.b64 	%rd47, %rd8, 3;
$L__BB0_2:
	shl.b64 	%rd26, %rd70, 5;
	add.s64 	%rd27, %rd26, %rd1;
	add.s64 	%rd28, %rd26, %rd2;
	mad.lo.s64 	%rd29, %rd28, %rd18, %rd3;
	shl.b64 	%rd30, %rd29, 3;
	add.s64 	%rd31, %rd10, %rd30;
	ld.global.f64 	%fd37, [%rd31];
	st.shared.f64 	[%r1], %fd37;
	add.s64 	%rd32, %rd27, %rd5;
	shl.b64 	%rd33, %rd32, 3;
	add.s64 	%rd34, %rd11, %rd33;
	ld.global.f64 	%fd38, [%rd34];
	st.shared.f64 	[%r2], %fd38;
	shl.b64 	%rd35, %rd18, 5;
	add.s64 	%rd36, %rd31, %rd35;
	ld.global.f64 	%fd39, [%rd36];
	st.shared.f64 	[%r1+1024], %fd39;
	add.s64 	%rd38, %rd34, %rd37;
	ld.global.f64 	%fd40, [%rd38];
	st.shared.f64 	[%r2+1024], %fd40;
	shl.b64 	%rd39, %rd18, 6;
	add.s64 	%rd40, %rd31, %rd39;
	ld.global.f64 	%fd41, [%rd40];
	st.shared.f64 	[%r1+2048], %fd41;
	add.s64 	%rd42, %rd34, %rd41;
	ld.global.f64 	%fd42, [%rd42];
	st.shared.f64 	[%r2+2048], %fd42;
	add.s64 	%rd43, %rd40, %rd35;
	ld.global.f64 	%fd43, [%rd43];
	st.shared.f64 	[%r1+3072], %fd43;
	add.s64 	%rd44, %rd42, %rd37;
	ld.global.f64 	%fd44, [%rd44];
	st.shared.f64 	[%r2+3072], %fd44;
	shl.b64 	%rd45, %rd18, 7;
	add.s64 	%rd46, %rd31, %rd45;
	ld.global.f64 	%fd45, [%rd46];
	st.shared.f64 	[%r1+4096], %fd45;
	add.s64 	%rd48, %rd34, %rd47;
	ld.global.f64 	%fd46, [%rd48];
	st.shared.f64 	[%r2+4096], %fd46;
	add.s64 	%rd49, %rd46, %rd35;
	ld.global.f64 	%fd47, [%rd49];
	st.shared.f64 	[%r1+5120], %fd47;
	add.s64 	%rd50, %rd48, %rd37;
	ld.global.f64 	%fd48, [%rd50];
	st.shared.f64 	[%r2+5120], %fd48;
	add.s64 	%rd51, %rd46, %rd39;
	ld.global.f64 	%fd49, [%rd51];
	st.shared.f64 	[%r1+6144], %fd49;
	add.s64 	%rd52, %rd48, %rd41;
	ld.global.f64 	%fd50, [%rd52];
	st.shared.f64 	[%r2+6144], %fd50;
	add.s64 	%rd53, %rd51, %rd35;
	ld.global.f64 	%fd51, [%rd53];
	st.shared.f64 	[%r1+7168], %fd51;
	add.s64 	%rd54, %rd52, %rd37;
	ld.global.f64 	%fd52, [%rd54];
	st.shared.f64 	[%r2+7168], %fd52;
	bar.sync 	0;
	mov.b64 	%rd71, 32;
	mov.u32 	%r24, %r4;
	mov.u32 	%r25, %r3;
$L__BB0_3:
	ld.shared.f64 	%fd53, [%r24+-512];
	ld.shared.f64 	%fd54, [%r25+-4096];
	fma.rn.f64 	%fd55, %fd53, %fd54, %fd154;
	ld.shared.f64 	%fd56, [%r25+-3072];
	fma.rn.f64 	%fd57, %fd53, %fd56, %fd153;
	ld.shared.f64 	%fd58, [%r25+-2048];
	fma.rn.f64 	%fd59, %fd53, %fd58, %fd152;
	ld.shared.f64 	%fd60, [%r25+-1024];
	fma.rn.f64 	%fd61, %fd53, %fd60, %fd151;
	ld.shared.f64 	%fd62, [%r25];
	fma.rn.f64 	%fd63, %fd53, %fd62, %fd150;
	ld.shared.f64 	%fd64, [%r25+1024];
	fma.rn.f64 	%fd65, %fd53, %fd64, %fd149;
	ld.shared.f64 	%fd66, [%r25+2048];
	fma.rn.f64 	%fd67, %fd53, %fd66, %fd148;
	ld.shared.f64 	%fd68, [%r25+3072];
	fma.rn.f64 	%fd69, %fd53, %fd68, %fd147;
	ld.shared.f64 	%fd70, [%r24+-256];
	ld.shared.f64 	%fd71, [%r25+-4088];
	fma.rn.f64 	%fd72, %fd70, %fd71, %fd55;
	ld.shared.f64 	%fd73, [%r25+-3064];
	fma.rn.f64 	%fd74, %fd70, %fd73, %fd57;
	ld.shared.f64 	%fd75, [%r25+-2040];
	fma.rn.f64 	%fd76, %fd70, %fd75, %fd59;
	ld.shared.f64 	%fd77, [%r25+-1016];
	fma.rn.f64 	%fd78, %fd70, %fd77, %fd61;
	ld.shared.f64 	%fd79, [%r25+8];
	fma.rn.f64 	%fd80, %fd70, %fd79, %fd63;
	ld.shared.f64 	%fd81, [%r25+1032];
	fma.rn.f64 	%fd82, %fd70, %fd81, %fd65;
	ld.shared.f64 	%fd83, [%r25+2056];
	fma.rn.f64 	%fd84, %fd70, %fd83, %fd67;
	ld.shared.f64 	%fd85, [%r25+3080];
	fma.rn.f64 	%fd86, %fd70, %fd85, %fd69;
	ld.shared.f64 	%fd87, [%r24];
	ld.shared.f64 	%fd88, [%r25+-4080];
	fma.rn.f64 	%fd89, %fd87, %fd88, %fd72;
	ld.shared.f64 	%fd90, [%r25+-3056];
	fma.rn.f64 	%fd91, %fd87, %fd90, %fd74;
	ld.shared.f64 	%fd92, [%r25+-2032];
	fma.rn.f64 	%fd93, %fd87, %fd92, %fd76;
	ld.shared.f64 	%fd94, [%r25+-1008];
	fma.rn.f64 	%fd95, %fd87, %fd94, %fd78;
	ld.shared.f64 	%fd96, [%r25+16];
	fma.rn.f64 	%fd97, %fd87, %fd96, %fd80;
	ld.shared.f64 	%fd98, [%r25+1040];
	fma.rn.f64 	%fd99, %fd87, %fd98, %fd82;
	ld.shared.f64 	%fd100, [%r25+2064];
	fma.rn.f64 	%fd101, %fd87, %fd100, %fd84;
	ld.shared.f64 	%fd102, [%r25+3088];
	fma.rn.f64 	%fd103, %fd87, %fd102, %fd86;
	ld.shared.f64 	%fd104, [%r24+256];
	ld.shared.f64 	%fd105, [%r25+-4072];
	fma.rn.f64 	%fd154, %fd104, %fd105, %fd89;
	ld.shared.f64 	%fd106, [%r25+-3048];
	fma.rn.f64 	%fd153, %fd104, %fd106, %fd91;
	ld.shared.f64 	%fd107, [%r25+-2024];
	fma.rn.f64 	%fd152, %fd104, %fd107, %fd93;
	ld.shared.f64 	%fd108, [%r25+-1000];
	fma.rn.f64 	%fd151, %fd104, %fd108, %fd95;
	ld.shared.f64 	%fd109, [%r25+24];
	fma.rn.f64 	%fd150, %fd104, %fd109, %fd97;
	ld.shared.f64 	%fd110, [%r25+1048];
	fma.rn.f64 	%fd149, %fd104, %fd110, %fd99;
	ld.shared.f64 	%fd111, [%r25+2072];
	fma.rn.f64 	%fd148, %fd104, %fd111, %fd101;
	ld.shared.f64 	%fd112, [%r25+3096];
	fma.rn.f64 	%fd147, %fd104, %fd112, %fd103;
	add.s64 	%rd71, %rd71, -4;
	add.s32 	%r25, %r25, 32;
	add.s32 	%r24, %r24, 1024;
	setp.ne.s64 	%p2, %rd71, 0;
	@%p2 bra 	$L__BB0_3;
	bar.sync 	0;
	add.s64 	%rd70, %rd70, 1;
	setp.ne.s64 	%p3, %rd70, %rd9;
	@%p3 bra 	$L__BB0_2;
$L__BB0_5:
	ld.param.u64 	%rd69, [tiled_dgemm_param_9];
	ld.param.f64 	%fd138, [tiled_dgemm_param_8];
	ld.param.f64 	%fd137, [tiled_dgemm_param_3];
	cvta.to.global.u64 	%rd55, %rd69;
	fma.rn.f64 	%fd113, %fd137, %fd154, %fd138;
	mad.lo.s64 	%rd56, %rd22, %rd4, %rd3;
	shl.b64 	%rd57, %rd56, 3;
	add.s64 	%rd58, %rd55, %rd57;
	ld.global.f64 	%fd114, [%rd58];
	mul.f64 	%fd115, %fd114, %fd113;
	st.global.f64 	[%rd58], %fd115;
	fma.rn.f64 	%fd116, %fd137, %fd153, %fd138;
	shl.b64 	%rd59, %rd22, 5;
	add.s64 	%rd60, %rd58, %rd59;
	ld.global.f64 	%fd117, [%rd60];
	mul.f64 	%fd118, %fd117, %fd116;
	st.global.f64 	[%rd60], %fd118;
	fma.rn.f64 	%fd119, %fd137, %fd152, %fd138;
	shl.b64 	%rd61, %rd22, 6;
	add.s64 	%rd62, %rd58, %rd61;
	ld.global.f64 	%fd120, [%rd62];
	mul.f64 	%fd121, %fd120, %fd119;
	st.global.f64 	[%rd62], %fd121;
	fma.rn.f64 	%fd122, %fd137, %fd151, %fd138;
	add.s64 	%rd63, %rd62, %rd59;
	ld.global.f64 	%fd123, [%rd63];
	mul.f64 	%fd124, %fd123, %fd122;
	st.global.f64 	[%rd63], %fd124;
	fma.rn.f64 	%fd125, %fd137, %fd150, %fd138;
	shl.b64 	%rd64, %rd22, 7;
	add.s64 	%rd65, %rd58, %rd64;
	ld.global.f64 	%fd126, [%rd65];
	mul.f64 	%fd127, %fd126, %fd125;
	st.global.f64 	[%rd65], %fd127;
	fma.rn.f64 	%fd128, %fd137, %fd149, %fd138;
	add.s64 	%rd66, %rd65, %rd59;
	ld.global.f64 	%fd129, [%rd66];
	mul.f64 	%fd130, %fd129, %fd128;
	st.global.f64 	[%rd66], %fd130;
	fma.rn.f64 	%fd131, %fd137, %fd148, %fd138;
	add.s64 	%rd67, %rd65, %rd61;
	ld.global.f64 	%fd132, [%rd67];
	mul.f64 	%fd133, %fd132, %fd131;
	st.global.f64 	[%rd67], %fd133;
	fma.rn.f64 	%fd134, %fd137, %fd147, %fd138;
	add.s64 	%rd68, %rd67, %rd59;
	ld.global.f64 	%fd135, [%rd68];
	mul.f64 	%fd136, %fd135, %fd134;
	st.global.f64 	[%rd68], %fd136;
	ret;

}


// ===== COMPILED SASS (sm_100) =====

	.target	sm_100

	.elftype	@"ET_EXEC"


//--------------------- .note.nv.tkinfo           --------------------------
	.section	.note.nv.tkinfo,"",@"SHT_NOTE"
	.sectionflags	@"SHF_NOTE_NV_TKINFO"
	.tkinfo
        /*0018*/ 	.word	0x00000002
        /*0030*/ 	.string	""
        /*0030*/ 	.string	"ptxas"
        /*0030*/ 	.string	"Cuda compilation tools, release 13.0, V13.0.88"
        /*0030*/ 	.string	"Build cuda_13.0.r13.0/compiler.36424714_0"
        /*0030*/ 	.string	"-arch sm_100 -m 64 "



//--------------------- .note.nv.cuinfo           --------------------------
	.section	.note.nv.cuinfo,"",@"SHT_NOTE"
	.sectionflags	@"SHF_NOTE_NV_CUINFO"
        /*0018*/ 	.short	0x0002
        /*001a*/ 	.short	0x0064
        /*001c*/ 	.short	0x0082
	.zero		2


//--------------------- .nv.info                  --------------------------
	.section	.nv.info,"",@"SHT_CUDA_INFO"
	.align	4


	//----- nvinfo : EIATTR_REGCOUNT
	.align		4
        /*0000*/ 	.byte	0x04, 0x2f
        /*0002*/ 	.short	(.L_1 - .L_0)
	.align		4
.L_0:
        /*0004*/ 	.word	index@(tiled_dgemm)
        /*0008*/ 	.word	0x00000038


	//----- nvinfo : EIATTR_FRAME_SIZE
	.align		4
.L_1:
        /*000c*/ 	.byte	0x04, 0x11
        /*000e*/ 	.short	(.L_3 - .L_2)
	.align		4
.L_2:
        /*0010*/ 	.word	index@(tiled_dgemm)
        /*0014*/ 	.word	0x00000000


	//----- nvinfo : EIATTR_MIN_STACK_SIZE
	.align		4
.L_3:
        /*0018*/ 	.byte	0x04, 0x12
        /*001a*/ 	.short	(.L_5 - .L_4)
	.align		4
.L_4:
        /*001c*/ 	.word	index@(tiled_dgemm)
        /*0020*/ 	.word	0x00000000
.L_5:


//--------------------- .nv.compat                --------------------------
	.section	.nv.compat,"",@"SHT_CUDA_COMPAT_INFO"
	.align	4
        /*0000*/ 	.byte	0x02, 0x09, 0x00, 0x00, 0x02, 0x02, 0x01, 0x00, 0x02, 0x05, 0x05, 0x00, 0x03, 0x07, 0x01, 0x01
        /*0010*/ 	.byte	0x02, 0x03, 0x00, 0x00, 0x02, 0x06, 0x01, 0x00, 0x04, 0x0b, 0x08, 0x00, 0x01, 0x00, 0x00, 0x00
        /*0020*/ 	.byte	0x00, 0x00, 0x00, 0x00


//--------------------- .nv.info.tiled_dgemm      --------------------------
	.section	.nv.info.tiled_dgemm,"",@"SHT_CUDA_INFO"
	.sectionflags	@""
	.align	4


	//----- nvinfo : EIATTR_CUDA_API_VERSION
	.align		4
        /*0000*/ 	.byte	0x04, 0x37
        /*0002*/ 	.short	(.L_7 - .L_6)
.L_6:
        /*0004*/ 	.word	0x00000082


	//----- nvinfo : EIATTR_KPARAM_INFO
	.align		4
.L_7:
        /*0008*/ 	.byte	0x04, 0x17
        /*000a*/ 	.short	(.L_9 - .L_8)
.L_8:
        /*000c*/ 	.word	0x00000000
        /*0010*/ 	.short	0x000a
        /*0012*/ 	.short	0x0050
        /*0014*/ 	.byte	0x00, 0xf0, 0x21, 0x00


	//----- nvinfo : EIATTR_KPARAM_INFO
	.align		4
.L_9:
        /*0018*/ 	.byte	0x04, 0x17
        /*001a*/ 	.short	(.L_11 - .L_10)
.L_10:
        /*001c*/ 	.word	0x00000000
        /*0020*/ 	.short	0x0009
        /*0022*/ 	.short	0x0048
        /*0024*/ 	.byte	0x00, 0xf5, 0x21, 0x00


	//----- nvinfo : EIATTR_KPARAM_INFO
	.align		4
.L_11:
        /*0028*/ 	.byte	0x04, 0x17
        /*002a*/ 	.short	(.L_13 - .L_12)
.L_12:
        /*002c*/ 	.word	0x00000000
        /*0030*/ 	.short	0x0008
        /*0032*/ 	.short	0x0040
        /*0034*/ 	.byte	0x00, 0xf0, 0x21, 0x00


	//----- nvinfo : EIATTR_KPARAM_INFO
	.align		4
.L_13:
        /*0038*/ 	.byte	0x04, 0x17
        /*003a*/ 	.short	(.L_15 - .L_14)
.L_14:
        /*003c*/ 	.word	0x00000000
        /*0040*/ 	.short	0x0007
        /*0042*/ 	.short	0x0038
        /*0044*/ 	.byte	0x00, 0xf0, 0x21, 0x00


	//----- nvinfo : EIATTR_KPARAM_INFO
	.align		4
.L_15:
        /*0048*/ 	.byte	0x04, 0x17
        /*004a*/ 	.short	(.L_17 - .L_16)
.L_16:
        /*004c*/ 	.word	0x00000000
        /*0050*/ 	.short	0x0006
        /*0052*/ 	.short	0x0030
        /*0054*/ 	.byte	0x00, 0xf5, 0x21, 0x00


	//----- nvinfo : EIATTR_KPARAM_INFO
	.align		4
.L_17:
        /*0058*/ 	.byte	0x04, 0x17
        /*005a*/ 	.short	(.L_19 - .L_18)
.L_18:
        /*005c*/ 	.word	0x00000000
        /*0060*/ 	.short	0x0005
        /*0062*/ 	.short	0x0028
        /*0064*/ 	.byte	0x00, 0xf0, 0x21, 0x00


	//----- nvinfo : EIATTR_KPARAM_INFO
	.align		4
.L_19:
        /*0068*/ 	.byte	0x04, 0x17
        /*006a*/ 	.short	(.L_21 - .L_20)
.L_20:
        /*006c*/ 	.word	0x00000000
        /*0070*/ 	.short	0x0004
        /*0072*/ 	.short	0x0020
        /*0074*/ 	.byte	0x00, 0xf5, 0x21, 0x00


	//----- nvinfo : EIATTR_KPARAM_INFO
	.align		4
.L_21:
        /*0078*/ 	.byte	0x04, 0x17
        /*007a*/ 	.short	(.L_23 - .L_22)
.L_22:
        /*007c*/ 	.word	0x00000000
        /*0080*/ 	.short	0x0003
        /*0082*/ 	.short	0x0018
        /*0084*/ 	.byte	0x00, 0xf0, 0x21, 0x00


	//----- nvinfo : EIATTR_KPARAM_INFO
	.align		4
.L_23:
        /*0088*/ 	.byte	0x04, 0x17
        /*008a*/ 	.short	(.L_25 - .L_24)
.L_24:
        /*008c*/ 	.word	0x00000000
        /*0090*/ 	.short	0x0002
        /*0092*/ 	.short	0x0010
        /*0094*/ 	.byte	0x00, 0xf0, 0x21, 0x00


	//----- nvinfo : EIATTR_KPARAM_INFO
	.align		4
.L_25:
        /*0098*/ 	.byte	0x04, 0x17
        /*009a*/ 	.short	(.L_27 - .L_26)
.L_26:
        /*009c*/ 	.word	0x00000000
        /*00a0*/ 	.short	0x0001
        /*00a2*/ 	.short	0x0008
        /*00a4*/ 	.byte	0x00, 0xf0, 0x21, 0x00


	//----- nvinfo : EIATTR_KPARAM_INFO
	.align		4
.L_27:
        /*00a8*/ 	.byte	0x04, 0x17
        /*00aa*/ 	.short	(.L_29 - .L_28)
.L_28:
        /*00ac*/ 	.word	0x00000000
        /*00b0*/ 	.short	0x0000
        /*00b2*/ 	.short	0x0000
        /*00b4*/ 	.byte	0x00, 0xf0, 0x21, 0x00


	//----- nvinfo : EIATTR_SPARSE_MMA_MASK
	.align		4
.L_29:
        /*00b8*/ 	.byte	0x03, 0x50
        /*00ba*/ 	.short	0x0000


	//----- nvinfo : EIATTR_MAXREG_COUNT
	.align		4
        /*00bc*/ 	.byte	0x03, 0x1b
        /*00be*/ 	.short	0x00ff


	//----- nvinfo : EIATTR_NUM_BARRIERS
	.align		4
        /*00c0*/ 	.byte	0x02, 0x4c
        /*00c2*/ 	.byte	0x01
	.zero		1


	//----- nvinfo : EIATTR_MERCURY_ISA_VERSION
	.align		4
        /*00c4*/ 	.byte	0x03, 0x5f
        /*00c6*/ 	.short	0x0101


	//----- nvinfo : EIATTR_VRC_CTA_INIT_COUNT
	.align		4
        /*00c8*/ 	.byte	0x02, 0x4a
	.zero		1
	.zero		1


	//----- nvinfo : EIATTR_EXIT_INSTR_OFFSETS
	.align		4
        /*00cc*/ 	.byte	0x04, 0x1c
        /*00ce*/ 	.short	(.L_31 - .L_30)


	//   ....[0]....
.L_30:
        /*00d0*/ 	.word	0x00001080


	//----- nvinfo : EIATTR_CBANK_PARAM_SIZE
	.align		4
.L_31:
        /*00d4*/ 	.byte	0x03, 0x19
        /*00d6*/ 	.short	0x0058


	//----- nvinfo : EIATTR_PARAM_CBANK
	.align		4
        /*00d8*/ 	.byte	0x04, 0x0a
        /*00da*/ 	.short	(.L_33 - .L_32)
	.align		4
.L_32:
        /*00dc*/ 	.word	index@(.nv.constant0.tiled_dgemm)
        /*00e0*/ 	.short	0x0380
        /*00e2*/ 	.short	0x0058


	//----- nvinfo : EIATTR_SW_WAR
	.align		4
.L_33:
        /*00e4*/ 	.byte	0x04, 0x36
        /*00e6*/ 	.short	(.L_35 - .L_34)
.L_34:
        /*00e8*/ 	.word	0x00000008
.L_35:


//--------------------- .nv.callgraph             --------------------------
	.section	.nv.callgraph,"",@"SHT_CUDA_CALLGRAPH"
	.align	4
	.sectionentsize	8
	.align		4
        /*0000*/ 	.word	0x00000000
	.align		4
        /*0004*/ 	.word	0xffffffff
	.align		4
        /*0008*/ 	.word	0x00000000
	.align		4
        /*000c*/ 	.word	0xfffffffe
	.align		4
        /*0010*/ 	.word	0x00000000
	.align		4
        /*0014*/ 	.word	0xfffffffd
	.align		4
        /*0018*/ 	.word	0x00000000
	.align		4
        /*001c*/ 	.word	0xfffffffc


//--------------------- .text.tiled_dgemm         --------------------------
	.section	.text.tiled_dgemm,"ax",@progbits
	.align	128
        .global         tiled_dgemm
        .type           tiled_dgemm,@function
        .size           tiled_dgemm,(.L_x_4 - tiled_dgemm)
        .other          tiled_dgemm,@"STO_CUDA_ENTRY STV_DEFAULT"
tiled_dgemm:
.text.tiled_dgemm:
[----:B------:R-:W-:Y:S01]  /*0000*/  LDC R1, c[0x0][0x37c] ;  /* 0x0000df00ff017b82 */ /* 0x000fe20000000800 */
[----:B------:R-:W0:Y:S01]  /*0010*/  LDCU.64 UR12, c[0x0][0x390] ;  /* 0x00007200ff0c77ac */ /* 0x000e220008000a00 */
[----:B------:R-:W1:Y:S01]  /*0020*/  S2R R27, SR_CTAID.X ;  /* 0x00000000001b7919 */ /* 0x000e620000002500 */
[----:B------:R-:W-:Y:S01]  /*0030*/  IMAD.MOV.U32 R29, RZ, RZ, RZ ;  /* 0x000000ffff1d7224 */ /* 0x000fe200078e00ff */
[----:B------:R-:W-:Y:S02]  /*0040*/  CS2R R38, SRZ ;  /* 0x0000000000267805 */ /* 0x000fe4000001ff00 */
[----:B------:R-:W-:Y:S01]  /*0050*/  CS2R R30, SRZ ;  /* 0x00000000001e7805 */ /* 0x000fe2000001ff00 */
[----:B------:R-:W1:Y:S01]  /*0060*/  S2R R28, SR_TID.X ;  /* 0x00000000001c7919 */ /* 0x000e620000002100 */
[----:B------:R-:W-:Y:S02]  /*0070*/  CS2R R42, SRZ ;  /* 0x00000000002a7805 */ /* 0x000fe4000001ff00 */
[----:B------:R-:W-:-:S02]  /*0080*/  CS2R R40, SRZ ;  /* 0x0000000000287805 */ /* 0x000fc4000001ff00 */
[----:B------:R-:W-:Y:S01]  /*0090*/  CS2R R34, SRZ ;  /* 0x0000000000227805 */ /* 0x000fe2000001ff00 */
[----:B------:R-:W2:Y:S01]  /*00a0*/  S2R R0, SR_TID.Y ;  /* 0x0000000000007919 */ /* 0x000ea20000002200 */
[----:B------:R-:W-:Y:S02]  /*00b0*/  CS2R R48, SRZ ;  /* 0x0000000000307805 */ /* 0x000fe4000001ff00 */
[----:B------:R-:W-:Y:S02]  /*00c0*/  CS2R R44, SRZ ;  /* 0x00000000002c7805 */ /* 0x000fe4000001ff00 */
[----:B------:R-:W-:Y:S01]  /*00d0*/  CS2R R32, SRZ ;  /* 0x0000000000207805 */ /* 0x000fe2000001ff00 */
[----:B------:R-:W2:Y:S01]  /*00e0*/  S2R R3, SR_CTAID.Y ;  /* 0x0000000000037919 */ /* 0x000ea20000002600 */
[----:B------:R-:W3:Y:S01]  /*00f0*/  LDCU.64 UR20, c[0x0][0x358] ;  /* 0x00006b00ff1477ac */ /* 0x000ee20008000a00 */
[----:B0-----:R-:W-:-:S04]  /*0100*/  UISETP.GE.U32.AND UP0, UPT, UR12, 0x20, UPT ;  /* 0x000000200c00788c */ /* 0x001fc8000bf06070 */
[----:B------:R-:W-:Y:S01]  /*0110*/  UISETP.GE.U32.AND.EX UP0, UPT, UR13, URZ, UPT, UP0 ;  /* 0x000000ff0d00728c */ /* 0x000fe2000bf06100 */
[----:B-1----:R-:W-:-:S04]  /*0120*/  IMAD.WIDE.U32 R26, R27, 0x20, R28 ;  /* 0x000000201b1a7825 */ /* 0x002fc800078e001c */
[----:B--2---:R-:W-:-:S04]  /*0130*/  IMAD R24, R3, 0x20, R0 ;  /* 0x0000002003187824 */ /* 0x004fc800078e0200 */
[----:B---3--:R-:W-:Y:S05]  /*0140*/  BRA.U !UP0, `(.L_x_0) ;  /* 0x0000000908e47547 */ /* 0x008fea000b800000 */
[----:B------:R-:W0:Y:S01]  /*0150*/  S2UR UR6, SR_CgaCtaId ;  /* 0x00000000000679c3 */ /* 0x000e220000008800 */
[----:B------:R-:W1:Y:S01]  /*0160*/  LDCU.64 UR14, c[0x0][0x3b8] ;  /* 0x00007700ff0e77ac */ /* 0x000e620008000a00 */
[----:B------:R-:W-:Y:S01]  /*0170*/  CS2R R38, SRZ ;  /* 0x0000000000267805 */ /* 0x000fe2000001ff00 */
[----:B------:R-:W-:Y:S01]  /*0180*/  UMOV UR4, 0x400 ;  /* 0x0000040000047882 */ /* 0x000fe20000000000 */
[----:B------:R-:W-:Y:S02]  /*0190*/  USHF.R.U64 UR12, UR12, 0x5, UR13 ;  /* 0x000000050c0c7899 */ /* 0x000fe4000800120d */
[----:B------:R-:W-:Y:S02]  /*01a0*/  UIADD3 UR5, UPT, UPT, UR4, 0x2000, URZ ;  /* 0x0000200004057890 */ /* 0x000fe4000fffe0ff */
[----:B------:R-:W-:Y:S02]  /*01b0*/  USHF.R.U32.HI UR13, URZ, 0x5, UR13 ;  /* 0x00000005ff0d7899 */ /* 0x000fe4000801160d */
[----:B-1----:R-:W-:-:S02]  /*01c0*/  USHF.L.U64.HI UR11, UR14, 0x2, UR15 ;  /* 0x000000020e0b7899 */ /* 0x002fc4000801020f */
[----:B------:R-:W-:Y:S02]  /*01d0*/  USHF.L.U32 UR10, UR14, 0x2, URZ ;  /* 0x000000020e0a7899 */ /* 0x000fe400080006ff */
[----:B------:R-:W-:Y:S02]  /*01e0*/  USHF.L.U64.HI UR9, UR14, 0x3, UR15 ;  /* 0x000000030e097899 */ /* 0x000fe4000801020f */
[----:B0-----:R-:W-:Y:S02]  /*01f0*/  ULEA UR4, UR6, UR4, 0x18 ;  /* 0x0000000406047291 */ /* 0x001fe4000f8ec0ff */
[----:B------:R-:W-:Y:S02]  /*0200*/  ULEA UR5, UR6, UR5, 0x18 ;  /* 0x0000000506057291 */ /* 0x000fe4000f8ec0ff */
[----:B------:R-:W-:Y:S02]  /*0210*/  USHF.L.U32 UR8, UR14, 0x3, URZ ;  /* 0x000000030e087899 */ /* 0x000fe400080006ff */
[C---:B------:R-:W-:Y:S01]  /*0220*/  LEA R3, R28.reuse, UR4, 0x3 ;  /* 0x000000041c037c11 */ /* 0x040fe2000f8e18ff */
[----:B------:R-:W-:Y:S01]  /*0230*/  USHF.L.U64.HI UR7, UR14, 0x4, UR15 ;  /* 0x000000040e077899 */ /* 0x000fe2000801020f */
[----:B------:R-:W-:Y:S01]  /*0240*/  LEA R5, R28, UR5, 0x3 ;  /* 0x000000051c057c11 */ /* 0x000fe2000f8e18ff */
[----:B------:R-:W-:Y:S01]  /*0250*/  USHF.L.U32 UR14, UR14, 0x4, URZ ;  /* 0x000000040e0e7899 */ /* 0x000fe200080006ff */
[C---:B------:R-:W-:Y:S01]  /*0260*/  LEA R2, R0.reuse, UR5, 0x8 ;  /* 0x0000000500027c11 */ /* 0x040fe2000f8e40ff */
[C---:B------:R-:W-:Y:S01]  /*0270*/  IMAD R7, R0.reuse, 0x100, R3 ;  /* 0x0000010000077824 */ /* 0x040fe200078e0203 */
[----:B------:R-:W-:Y:S01]  /*0280*/  USHF.L.U64.HI UR11, UR10, 0x3, UR11 ;  /* 0x000000030a0b7899 */ /* 0x000fe2000801020b */
[----:B------:R-:W-:Y:S01]  /*0290*/  IMAD R4, R0, 0x100, R5 ;  /* 0x0000010000047824 */ /* 0x000fe200078e0205 */
[----:B------:R-:W-:Y:S01]  /*02a0*/  USHF.L.U64.HI UR9, UR8, 0x3, UR9 ;  /* 0x0000000308097899 */ /* 0x000fe20008010209 */
[----:B------:R-:W-:Y:S01]  /*02b0*/  VIADD R3, R3, 0x200 ;  /* 0x0000020003037836 */ /* 0x000fe20000000000 */
[----:B------:R-:W-:Y:S01]  /*02c0*/  USHF.L.U32 UR10, UR10, 0x3, URZ ;  /* 0x000000030a0a7899 */ /* 0x000fe200080006ff */
[----:B------:R-:W-:Y:S01]  /*02d0*/  VIADD R5, R2, 0x1000 ;  /* 0x0000100002057836 */ /* 0x000fe20000000000 */
[----:B------:R-:W-:-:S02]  /*02e0*/  USHF.L.U32 UR8, UR8, 0x3, URZ ;  /* 0x0000000308087899 */ /* 0x000fc400080006ff */
[----:B------:R-:W-:Y:S01]  /*02f0*/  USHF.L.U64.HI UR7, UR14, 0x3, UR7 ;  /* 0x000000030e077899 */ /* 0x000fe20008010207 */
[----:B------:R-:W-:Y:S01]  /*0300*/  UMOV UR5, URZ ;  /* 0x000000ff00057c82 */ /* 0x000fe20008000000 */
[----:B------:R-:W-:-:S10]  /*0310*/  UMOV UR6, URZ ;  /* 0x000000ff00067c82 */ /* 0x000fd40008000000 */
.L_x_2:
[----:B------:R-:W0:Y:S01]  /*0320*/  LDCU.128 UR16, c[0x0][0x3a0] ;  /* 0x00007400ff1077ac */ /* 0x000e220008000c00 */
[----:B------:R-:W-:Y:S02]  /*0330*/  USHF.L.U32 UR4, UR5, 0x5, URZ ;  /* 0x0000000505047899 */ /* 0x000fe400080006ff */
[----:B------:R-:W-:Y:S01]  /*0340*/  USHF.L.U64.HI UR15, UR5, 0x5, UR6 ;  /* 0x00000005050f7899 */ /* 0x000fe20008010206 */
[----:B------:R-:W1:Y:S03]  /*0350*/  LDCU.128 UR24, c[0x0][0x3b0] ;  /* 0x00007600ff1877ac */ /* 0x000e660008000c00 */
[----:B------:R-:W-:-:S05]  /*0360*/  IADD3 R9, P0, PT, R0, UR4, RZ ;  /* 0x0000000400097c10 */ /* 0x000fca000ff1e0ff */
[----:B------:R-:W-:Y:S01]  /*0370*/  IMAD.X R2, RZ, RZ, UR15, P0 ;  /* 0x0000000fff027e24 */ /* 0x000fe200080e06ff */
[----:B------:R-:W-:Y:S01]  /*0380*/  IADD3 R14, P0, PT, R28, UR4, RZ ;  /* 0x000000041c0e7c10 */ /* 0x000fe2000ff1e0ff */
[----:B0-----:R-:W-:-:S04]  /*0390*/  IMAD.WIDE.U32 R12, R9, UR18, R26 ;  /* 0x00000012090c7c25 */ /* 0x001fc8000f8e001a */
[----:B------:R-:W-:Y:S02]  /*03a0*/  IMAD R2, R2, UR18, RZ ;  /* 0x0000001202027c24 */ /* 0x000fe4000f8e02ff */
[----:B------:R-:W-:Y:S01]  /*03b0*/  IMAD.X R15, RZ, RZ, UR15, P0 ;  /* 0x0000000fff0f7e24 */ /* 0x000fe200080e06ff */
[----:B------:R-:W-:Y:S01]  /*03c0*/  LEA R10, P0, R12, UR16, 0x3 ;  /* 0x000000100c0a7c11 */ /* 0x000fe2000f8018ff */
[----:B------:R-:W-:Y:S01]  /*03d0*/  IMAD R11, R9, UR19, R2 ;  /* 0x00000013090b7c24 */ /* 0x000fe2000f8e0202 */
[----:B------:R-:W-:Y:S01]  /*03e0*/  USHF.L.U32 UR16, UR18, 0x5, URZ ;  /* 0x0000000512107899 */ /* 0x000fe200080006ff */
[----:B-1----:R-:W-:-:S04]  /*03f0*/  IMAD.WIDE.U32 R14, R24, UR26, R14 ;  /* 0x0000001a180e7c25 */ /* 0x002fc8000f8e000e */
[----:B------:R-:W-:Y:S01]  /*0400*/  IMAD.IADD R11, R13, 0x1, R11 ;  /* 0x000000010d0b7824 */ /* 0x000fe200078e020b */
[----:B------:R-:W-:Y:S01]  /*0410*/  LEA R8, P1, R14, UR24, 0x3 ;  /* 0x000000180e087c11 */ /* 0x000fe2000f8218ff */
[----:B------:R-:W-:-:S03]  /*0420*/  IMAD R9, R24, UR27, R15 ;  /* 0x0000001b18097c24 */ /* 0x000fc6000f8e020f */
[----:B------:R-:W-:Y:S01]  /*0430*/  LEA.HI.X R11, R12, UR17, R11, 0x3, P0 ;  /* 0x000000110c0b7c11 */ /* 0x000fe200080f1c0b */
[----:B------:R-:W-:Y:S01]  /*0440*/  USHF.L.U64.HI UR17, UR18, 0x5, UR19 ;  /* 0x0000000512117899 */ /* 0x000fe20008010213 */
[----:B------:R-:W-:Y:S01]  /*0450*/  IADD3 R12, P0, PT, R10, UR16, RZ ;  /* 0x000000100a0c7c10 */ /* 0x000fe2000ff1e0ff */
[----:B------:R-:W-:Y:S01]  /*0460*/  USHF.L.U32 UR4, UR18, 0x6, URZ ;  /* 0x0000000612047899 */ /* 0x000fe200080006ff */
[----:B------:R-:W-:Y:S01]  /*0470*/  LEA.HI.X R9, R14, UR25, R9, 0x3, P1 ;  /* 0x000000190e097c11 */ /* 0x000fe200088f1c09 */
[----:B------:R-:W-:Y:S01]  /*0480*/  USHF.L.U64.HI UR15, UR18, 0x6, UR19 ;  /* 0x00000006120f7899 */ /* 0x000fe20008010213 */
[----:B------:R0:W2:Y:S01]  /*0490*/  LDG.E.64 R16, desc[UR20][R10.64] ;  /* 0x000000140a107981 */ /* 0x0000a2000c1e1b00 */
[----:B------:R-:W-:Y:S02]  /*04a0*/  IADD3.X R13, PT, PT, R11, UR17, RZ, P0, !PT ;  /* 0x000000110b0d7c10 */ /* 0x000fe400087fe4ff */
[----:B------:R-:W-:Y:S01]  /*04b0*/  IADD3 R52, P0, PT, R8, UR10, RZ ;  /* 0x0000000a08347c10 */ /* 0x000fe2000ff1e0ff */
[----:B------:R1:W3:Y:S01]  /*04c0*/  LDG.E.64 R14, desc[UR20][R8.64] ;  /* 0x00000014080e7981 */ /* 0x0002e2000c1e1b00 */
[----:B------:R-:W-:-:S02]  /*04d0*/  IADD3 R46, P1, PT, R10, UR4, RZ ;  /* 0x000000040a2e7c10 */ /* 0x000fc4000ff3e0ff */
[----:B------:R-:W-:Y:S01]  /*04e0*/  IADD3 R50, P2, PT, R8, UR8, RZ ;  /* 0x0000000808327c10 */ /* 0x000fe2000ff5e0ff */
[----:B------:R-:W4:Y:S01]  /*04f0*/  LDG.E.64 R12, desc[UR20][R12.64] ;  /* 0x000000140c0c7981 */ /* 0x000f22000c1e1b00 */
[----:B------:R-:W-:Y:S02]  /*0500*/  IADD3.X R53, PT, PT, R9, UR11, RZ, P0, !PT ;  /* 0x0000000b09357c10 */ /* 0x000fe400087fe4ff */
[----:B------:R-:W-:Y:S02]  /*0510*/  IADD3.X R47, PT, PT, R11, UR15, RZ, P1, !PT ;  /* 0x0000000f0b2f7c10 */ /* 0x000fe40008ffe4ff */
[----:B------:R-:W-:Y:S02]  /*0520*/  IADD3 R18, P0, PT, R46, UR16, RZ ;  /* 0x000000102e127c10 */ /* 0x000fe4000ff1e0ff */
[----:B------:R-:W-:Y:S01]  /*0530*/  IADD3.X R51, PT, PT, R9, UR9, RZ, P2, !PT ;  /* 0x0000000909337c10 */ /* 0x000fe200097fe4ff */
[----:B------:R-:W5:Y:S01]  /*0540*/  LDG.E.64 R52, desc[UR20][R52.64] ;  /* 0x0000001434347981 */ /* 0x000f62000c1e1b00 */
[----:B------:R-:W-:-:S02]  /*0550*/  IADD3 R36, P1, PT, R50, UR10, RZ ;  /* 0x0000000a32247c10 */ /* 0x000fc4000ff3e0ff */
[----:B------:R-:W-:Y:S02]  /*0560*/  IADD3.X R19, PT, PT, R47, UR17, RZ, P0, !PT ;  /* 0x000000112f137c10 */ /* 0x000fe400087fe4ff */
[----:B------:R-:W-:Y:S01]  /*0570*/  IADD3.X R37, PT, PT, R51, UR11, RZ, P1, !PT ;  /* 0x0000000b33257c10 */ /* 0x000fe20008ffe4ff */
[----:B------:R-:W5:Y:S04]  /*0580*/  LDG.E.64 R46, desc[UR20][R46.64] ;  /* 0x000000142e2e7981 */ /* 0x000f68000c1e1b00 */
[----:B------:R-:W5:Y:S04]  /*0590*/  LDG.E.64 R50, desc[UR20][R50.64] ;  /* 0x0000001432327981 */ /* 0x000f68000c1e1b00 */
[----:B------:R-:W5:Y:S01]  /*05a0*/  LDG.E.64 R18, desc[UR20][R18.64] ;  /* 0x0000001412127981 */ /* 0x000f62000c1e1b00 */
[----:B------:R-:W-:-:S02]  /*05b0*/  IMAD.U32 R23, RZ, RZ, UR18 ;  /* 0x00000012ff177e24 */ /* 0x000fc4000f8e00ff */
[----:B------:R-:W-:Y:S01]  /*05c0*/  IMAD.U32 R21, RZ, RZ, UR14 ;  /* 0x0000000eff157e24 */ /* 0x000fe2000f8e00ff */
[----:B------:R-:W5:Y:S02]  /*05d0*/  LDG.E.64 R36, desc[UR20][R36.64] ;  /* 0x0000001424247981 */ /* 0x000f64000c1e1b00 */
[----:B------:R-:W-:Y:S01]  /*05e0*/  LEA R22, P0, R23, R10, 0x7 ;  /* 0x0000000a17167211 */ /* 0x000fe200078038ff */
[----:B0-----:R-:W-:Y:S01]  /*05f0*/  IMAD.U32 R10, RZ, RZ, UR18 ;  /* 0x00000012ff0a7e24 */ /* 0x001fe2000f8e00ff */
[----:B------:R-:W-:Y:S02]  /*0600*/  LEA R20, P3, R21, R8, 0x3 ;  /* 0x0000000815147211 */ /* 0x000fe400078618ff */
[----:B-1----:R-:W-:Y:S02]  /*0610*/  IADD3 R8, P1, PT, R22, UR4, RZ ;  /* 0x0000000416087c10 */ /* 0x002fe4000ff3e0ff */
[----:B------:R-:W-:Y:S01]  /*0620*/  IADD3.X R21, PT, PT, R9, UR7, RZ, P3, !PT ;  /* 0x0000000709157c10 */ /* 0x000fe20009ffe4ff */
[----:B--2---:R-:W-:Y:S04]  /*0630*/  STS.64 [R7], R16 ;  /* 0x0000001007007388 */ /* 0x004fe80000000a00 */
[----:B---3--:R0:W-:Y:S04]  /*0640*/  STS.64 [R4], R14 ;  /* 0x0000000e04007388 */ /* 0x0081e80000000a00 */
[----:B----4-:R1:W-:Y:S01]  /*0650*/  STS.64 [R7+0x400], R12 ;  /* 0x0004000c07007388 */ /* 0x0103e20000000a00 */
[----:B0-----:R-:W-:-:S03]  /*0660*/  IMAD.U32 R15, RZ, RZ, UR19 ;  /* 0x00000013ff0f7e24 */ /* 0x001fc6000f8e00ff */
[----:B-----5:R-:W-:Y:S01]  /*0670*/  STS.64 [R4+0x400], R52 ;  /* 0x0004003404007388 */ /* 0x020fe20000000a00 */
[----:B------:R-:W-:Y:S02]  /*0680*/  IADD3 R14, P3, PT, R20, UR10, RZ ;  /* 0x0000000a140e7c10 */ /* 0x000fe4000ff7e0ff */
[----:B------:R-:W-:Y:S02]  /*0690*/  LEA.HI.X R23, R10, R11, R15, 0x7, P0 ;  /* 0x0000000b0a177211 */ /* 0x000fe400000f3c0f */
[----:B------:R-:W-:Y:S01]  /*06a0*/  IADD3 R10, P2, PT, R22, UR16, RZ ;  /* 0x00000010160a7c10 */ /* 0x000fe2000ff5e0ff */
[----:B------:R-:W-:Y:S01]  /*06b0*/  STS.64 [R7+0x800], R46 ;  /* 0x0008002e07007388 */ /* 0x000fe20000000a00 */
[----:B------:R-:W-:Y:S02]  /*06c0*/  IADD3 R16, P4, PT, R20, UR8, RZ ;  /* 0x0000000814107c10 */ /* 0x000fe4000ff9e0ff */
[----:B-1----:R-:W-:Y:S01]  /*06d0*/  IADD3 R12, P0, PT, R8, UR16, RZ ;  /* 0x00000010080c7c10 */ /* 0x002fe2000ff1e0ff */
[----:B------:R-:W-:Y:S01]  /*06e0*/  STS.64 [R4+0x800], R50 ;  /* 0x0008003204007388 */ /* 0x000fe20000000a00 */
[----:B------:R-:W-:-:S02]  /*06f0*/  IADD3.X R11, PT, PT, R23, UR17, RZ, P2, !PT ;  /* 0x00000011170b7c10 */ /* 0x000fc400097fe4ff */
[----:B------:R-:W-:Y:S01]  /*0700*/  IADD3.X R9, PT, PT, R23, UR15, RZ, P1, !PT ;  /* 0x0000000f17097c10 */ /* 0x000fe20008ffe4ff */
[----:B------:R0:W-:Y:S01]  /*0710*/  STS.64 [R7+0xc00], R18 ;  /* 0x000c001207007388 */ /* 0x0001e20000000a00 */
[C---:B------:R-:W-:Y:S02]  /*0720*/  IADD3.X R15, PT, PT, R21.reuse, UR11, RZ, P3, !PT ;  /* 0x0000000b150f7c10 */ /* 0x040fe40009ffe4ff */
[----:B------:R-:W-:Y:S01]  /*0730*/  IADD3.X R17, PT, PT, R21, UR9, RZ, P4, !PT ;  /* 0x0000000915117c10 */ /* 0x000fe2000a7fe4ff */
[----:B------:R-:W2:Y:S01]  /*0740*/  LDG.E.64 R22, desc[UR20][R22.64] ;  /* 0x0000001416167981 */ /* 0x000ea2000c1e1b00 */
[----:B------:R-:W-:-:S03]  /*0750*/  IADD3.X R13, PT, PT, R9, UR17, RZ, P0, !PT ;  /* 0x00000011090d7c10 */ /* 0x000fc600087fe4ff */
[----:B------:R-:W3:Y:S01]  /*0760*/  LDG.E.64 R20, desc[UR20][R20.64] ;  /* 0x0000001414147981 */ /* 0x000ee2000c1e1b00 */
[----:B0-----:R-:W-:-:S03]  /*0770*/  IADD3 R18, P1, PT, R16, UR10, RZ ;  /* 0x0000000a10127c10 */ /* 0x001fc6000ff3e0ff */
[----:B------:R-:W4:Y:S01]  /*0780*/  LDG.E.64 R10, desc[UR20][R10.64] ;  /* 0x000000140a0a7981 */ /* 0x000f22000c1e1b00 */
[----:B------:R-:W-:-:S03]  /*0790*/  IADD3.X R19, PT, PT, R17, UR11, RZ, P1, !PT ;  /* 0x0000000b11137c10 */ /* 0x000fc60008ffe4ff */
[----:B------:R-:W5:Y:S04]  /*07a0*/  LDG.E.64 R14, desc[UR20][R14.64] ;  /* 0x000000140e0e7981 */ /* 0x000f68000c1e1b00 */
[----:B------:R-:W5:Y:S04]  /*07b0*/  LDG.E.64 R8, desc[UR20][R8.64] ;  /* 0x0000001408087981 */ /* 0x000f68000c1e1b00 */
[----:B------:R-:W5:Y:S04]  /*07c0*/  LDG.E.64 R16, desc[UR20][R16.64] ;  /* 0x0000001410107981 */ /* 0x000f68000c1e1b00 */
[----:B------:R-:W5:Y:S04]  /*07d0*/  LDG.E.64 R12, desc[UR20][R12.64] ;  /* 0x000000140c0c7981 */ /* 0x000f68000c1e1b00 */
[----:B------:R-:W5:Y:S04]  /*07e0*/  LDG.E.64 R18, desc[UR20][R18.64] ;  /* 0x0000001412127981 */ /* 0x000f68000c1e1b00 */
[----:B------:R0:W-:Y:S01]  /*07f0*/  STS.64 [R4+0xc00], R36 ;  /* 0x000c002404007388 */ /* 0x0001e20000000a00 */
[----:B------:R-:W-:Y:S01]  /*0800*/  UIADD3 UR5, UP0, UPT, UR5, 0x1, URZ ;  /* 0x0000000105057890 */ /* 0x000fe2000ff1e0ff */
[----:B------:R-:W-:-:S03]  /*0810*/  IMAD.MOV.U32 R2, RZ, RZ, R3 ;  /* 0x000000ffff027224 */ /* 0x000fc600078e0003 */
[----:B------:R-:W-:Y:S01]  /*0820*/  UIADD3.X UR6, UPT, UPT, URZ, UR6, URZ, UP0, !UPT ;  /* 0x00000006ff067290 */ /* 0x000fe200087fe4ff */
[----:B------:R-:W-:Y:S01]  /*0830*/  IMAD.MOV.U32 R6, RZ, RZ, R5 ;  /* 0x000000ffff067224 */ /* 0x000fe200078e0005 */
[----:B------:R-:W-:Y:S01]  /*0840*/  UISETP.NE.U32.AND UP0, UPT, UR5, UR12, UPT ;  /* 0x0000000c0500728c */ /* 0x000fe2000bf05070 */
[----:B------:R-:W-:Y:S01]  /*0850*/  UMOV UR15, 0x20 ;  /* 0x00000020000f7882 */ /* 0x000fe20000000000 */
[----:B------:R-:W-:Y:S02]  /*0860*/  UMOV UR4, URZ ;  /* 0x000000ff00047c82 */ /* 0x000fe40008000000 */
[----:B------:R-:W-:Y:S01]  /*0870*/  UISETP.NE.AND.EX UP0, UPT, UR6, UR13, UPT, UP0 ;  /* 0x0000000d0600728c */ /* 0x000fe2000bf05300 */
[----:B--2---:R0:W-:Y:S04]  /*0880*/  STS.64 [R7+0x1000], R22 ;  /* 0x0010001607007388 */ /* 0x0041e80000000a00 */
[----:B---3--:R0:W-:Y:S04]  /*0890*/  STS.64 [R4+0x1000], R20 ;  /* 0x0010001404007388 */ /* 0x0081e80000000a00 */
[----:B----4-:R0:W-:Y:S04]  /*08a0*/  STS.64 [R7+0x1400], R10 ;  /* 0x0014000a07007388 */ /* 0x0101e80000000a00 */
[----:B-----5:R0:W-:Y:S04]  /*08b0*/  STS.64 [R4+0x1400], R14 ;  /* 0x0014000e04007388 */ /* 0x0201e80000000a00 */
[----:B------:R0:W-:Y:S04]  /*08c0*/  STS.64 [R7+0x1800], R8 ;  /* 0x0018000807007388 */ /* 0x0001e80000000a00 */
[----:B------:R0:W-:Y:S04]  /*08d0*/  STS.64 [R4+0x1800], R16 ;  /* 0x0018001004007388 */ /* 0x0001e80000000a00 */
[----:B------:R0:W-:Y:S04]  /*08e0*/  STS.64 [R7+0x1c00], R12 ;  /* 0x001c000c07007388 */ /* 0x0001e80000000a00 */
[----:B------:R0:W-:Y:S01]  /*08f0*/  STS.64 [R4+0x1c00], R18 ;  /* 0x001c001204007388 */ /* 0x0001e20000000a00 */
[----:B------:R-:W-:Y:S06]  /*0900*/  BAR.SYNC.DEFER_BLOCKING 0x0 ;  /* 0x0000000000007b1d */ /* 0x000fec0000010000 */
.L_x_1:
[----:B0-----:R-:W-:Y:S01]  /*0910*/  LDS.64 R36, [R2+-0x200] ;  /* 0xfffe000002247984 */ /* 0x001fe20000000a00 */
[----:B------:R-:W-:-:S03]  /*0920*/  UIADD3 UR15, UP1, UPT, UR15, -0x4, URZ ;  /* 0xfffffffc0f0f7890 */ /* 0x000fc6000ff3e0ff */
[----:B------:R-:W0:Y:S01]  /*0930*/  LDS.128 R8, [R6+-0x1000] ;  /* 0xfff0000006087984 */ /* 0x000e220000000c00 */
[----:B------:R-:W-:Y:S02]  /*0940*/  UIADD3.X UR4, UPT, UPT, UR4, -0x1, URZ, UP1, !UPT ;  /* 0xffffffff04047890 */ /* 0x000fe40008ffe4ff */
[----:B------:R-:W-:Y:S01]  /*0950*/  UISETP.NE.U32.AND UP1, UPT, UR15, URZ, UPT ;  /* 0x000000ff0f00728c */ /* 0x000fe2000bf25070 */
[----:B------:R-:W1:Y:S03]  /*0960*/  LDS.128 R16, [R6+-0xc00] ;  /* 0xfff4000006107984 */ /* 0x000e660000000c00 */
[----:B------:R-:W-:Y:S01]  /*0970*/  UISETP.NE.AND.EX UP1, UPT, UR4, URZ, UPT, UP1 ;  /* 0x000000ff0400728c */ /* 0x000fe2000bf25310 */
[----:B------:R-:W2:Y:S04]  /*0980*/  LDS.128 R20, [R6] ;  /* 0x0000000006147984 */ /* 0x000ea80000000c00 */
[----:B------:R-:W3:Y:S01]  /*0990*/  LDS.128 R12, [R6+-0x800] ;  /* 0xfff80000060c7984 */ /* 0x000ee20000000c00 */
[----:B0-----:R-:W-:-:S03]  /*09a0*/  DFMA R8, R36, R8, R32 ;  /* 0x000000082408722b */ /* 0x001fc60000000020 */
[----:B------:R-:W0:Y:S01]  /*09b0*/  LDS.64 R32, [R2+-0x100] ;  /* 0xffff000002207984 */ /* 0x000e220000000a00 */
[C---:B-1----:R-:W-:Y:S02]  /*09c0*/  DFMA R44, R36.reuse, R16, R44 ;  /* 0x00000010242c722b */ /* 0x042fe4000000002c */
[C---:B--2---:R-:W-:Y:S02]  /*09d0*/  DFMA R40, R36.reuse, R20, R40 ;  /* 0x000000142428722b */ /* 0x044fe40000000028 */
[----:B---3--:R-:W-:-:S04]  /*09e0*/  DFMA R12, R36, R12, R48 ;  /* 0x0000000c240c722b */ /* 0x008fc80000000030 */
[C---:B0-----:R-:W-:Y:S01]  /*09f0*/  DFMA R44, R32.reuse, R18, R44 ;  /* 0x00000012202c722b */ /* 0x041fe2000000002c */
[----:B------:R-:W0:Y:S01]  /*0a00*/  LDS.128 R16, [R6+-0x400] ;  /* 0xfffc000006107984 */ /* 0x000e220000000c00 */
[C---:B------:R-:W-:Y:S02]  /*0a10*/  DFMA R40, R32.reuse, R22, R40 ;  /* 0x000000162028722b */ /* 0x040fe40000000028 */
[----:B------:R-:W-:Y:S01]  /*0a20*/  DFMA R46, R32, R10, R8 ;  /* 0x0000000a202e722b */ /* 0x000fe20000000008 */
[----:B------:R-:W1:Y:S04]  /*0a30*/  LDS.128 R20, [R6+0x800] ;  /* 0x0008000006147984 */ /* 0x000e680000000c00 */
[----:B------:R-:W2:Y:S01]  /*0a40*/  LDS.128 R8, [R6+0x400] ;  /* 0x0004000006087984 */ /* 0x000ea20000000c00 */
[----:B0-----:R-:W-:-:S02]  /*0a50*/  DFMA R16, R36, R16, R34 ;  /* 0x000000102410722b */ /* 0x001fc40000000022 */
[----:B------:R-:W-:Y:S02]  /*0a60*/  DFMA R34, R32, R14, R12 ;  /* 0x0000000e2022722b */ /* 0x000fe4000000000c */
[----:B-1----:R-:W-:Y:S01]  /*0a70*/  DFMA R20, R36, R20, R30 ;  /* 0x000000142414722b */ /* 0x002fe2000000001e */
[----:B------:R-:W-:Y:S03]  /*0a80*/  LDS.128 R12, [R6+-0xff0] ;  /* 0xfff01000060c7984 */ /* 0x000fe60000000c00 */
[----:B------:R-:W-:Y:S01]  /*0a90*/  DFMA R48, R32, R18, R16 ;  /* 0x000000122030722b */ /* 0x000fe20000000010 */
[----:B------:R-:W0:Y:S01]  /*0aa0*/  LDS.64 R30, [R2] ;  /* 0x00000000021e7984 */ /* 0x000e220000000a00 */
[----:B--2---:R-:W-:Y:S02]  /*0ab0*/  DFMA R8, R36, R8, R42 ;  /* 0x000000082408722b */ /* 0x004fe4000000002a */
[----:B------:R-:W-:Y:S01]  /*0ac0*/  DFMA R42, R32, R22, R20 ;  /* 0x00000016202a722b */ /* 0x000fe20000000014 */
[----:B------:R-:W1:Y:S04]  /*0ad0*/  LDS.128 R16, [R6+0xc00] ;  /* 0x000c000006107984 */ /* 0x000e680000000c00 */
[----:B------:R-:W2:Y:S01]  /*0ae0*/  LDS.128 R20, [R6+-0x3f0] ;  /* 0xfffc100006147984 */ /* 0x000ea20000000c00 */
[----:B0-----:R-:W-:-:S02]  /*0af0*/  DFMA R12, R30, R12, R46 ;  /* 0x0000000c1e0c722b */ /* 0x001fc4000000002e */
[----:B-1----:R-:W-:Y:S02]  /*0b00*/  DFMA R16, R36, R16, R38 ;  /* 0x000000102410722b */ /* 0x002fe40000000026 */
[----:B------:R-:W-:Y:S01]  /*0b10*/  DFMA R38, R32, R10, R8 ;  /* 0x0000000a2026722b */ /* 0x000fe20000000008 */
[----:B------:R0:W1:Y:S01]  /*0b20*/  LDS.64 R36, [R2+0x100] ;  /* 0x0001000002247984 */ /* 0x0000620000000a00 */
[----:B--2---:R-:W-:-:S03]  /*0b30*/  DFMA R20, R30, R20, R48 ;  /* 0x000000141e14722b */ /* 0x004fc60000000030 */
[----:B------:R-:W2:Y:S01]  /*0b40*/  LDS.128 R8, [R6+-0xbf0] ;  /* 0xfff4100006087984 */ /* 0x000ea20000000c00 */
[----:B------:R-:W-:-:S03]  /*0b50*/  DFMA R46, R32, R18, R16 ;  /* 0x00000012202e722b */ /* 0x000fc60000000010 */
[----:B------:R-:W3:Y:S01]  /*0b60*/  LDS.128 R16, [R6+-0x7f0] ;  /* 0xfff8100006107984 */ /* 0x000ee20000000c00 */
[----:B0-----:R-:W-:Y:S01]  /*0b70*/  VIADD R2, R2, 0x400 ;  /* 0x0000040002027836 */ /* 0x001fe20000000000 */
[----:B-1----:R-:W-:Y:S02]  /*0b80*/  DFMA R32, R36, R14, R12 ;  /* 0x0000000e2420722b */ /* 0x002fe4000000000c */
[----:B------:R-:W0:Y:S01]  /*0b90*/  LDS.128 R12, [R6+0x10] ;  /* 0x00001000060c7984 */ /* 0x000e220000000c00 */
[C---:B--2---:R-:W-:Y:S02]  /*0ba0*/  DFMA R44, R30.reuse, R8, R44 ;  /* 0x000000081e2c722b */ /* 0x044fe4000000002c */
[----:B---3--:R-:W-:Y:S02]  /*0bb0*/  DFMA R16, R30, R16, R34 ;  /* 0x000000101e10722b */ /* 0x008fe40000000022 */
[----:B------:R-:W-:-:S04]  /*0bc0*/  DFMA R34, R36, R22, R20 ;  /* 0x000000162422722b */ /* 0x000fc80000000014 */
[C---:B------:R-:W-:Y:S01]  /*0bd0*/  DFMA R44, R36.reuse, R10, R44 ;  /* 0x0000000a242c722b */ /* 0x040fe2000000002c */
[----:B------:R-:W1:Y:S01]  /*0be0*/  LDS.128 R20, [R6+0xc10] ;  /* 0x000c100006147984 */ /* 0x000e620000000c00 */
[----:B------:R-:W-:-:S03]  /*0bf0*/  DFMA R48, R36, R18, R16 ;  /* 0x000000122430722b */ /* 0x000fc60000000010 */
[----:B------:R-:W2:Y:S04]  /*0c00*/  LDS.128 R8, [R6+0x410] ;  /* 0x0004100006087984 */ /* 0x000ea80000000c00 */
[----:B------:R3:W4:Y:S02]  /*0c10*/  LDS.128 R16, [R6+0x810] ;  /* 0x0008100006107984 */ /* 0x0007240000000c00 */
[----:B---3--:R-:W-:Y:S01]  /*0c20*/  VIADD R6, R6, 0x20 ;  /* 0x0000002006067836 */ /* 0x008fe20000000000 */
[----:B0-----:R-:W-:-:S08]  /*0c30*/  DFMA R40, R30, R12, R40 ;  /* 0x0000000c1e28722b */ /* 0x001fd00000000028 */
[----:B------:R-:W-:Y:S02]  /*0c40*/  DFMA R40, R36, R14, R40 ;  /* 0x0000000e2428722b */ /* 0x000fe40000000028 */
[C---:B-1----:R-:W-:Y:S02]  /*0c50*/  DFMA R20, R30.reuse, R20, R46 ;  /* 0x000000141e14722b */ /* 0x042fe4000000002e */
[C---:B--2---:R-:W-:Y:S02]  /*0c60*/  DFMA R8, R30.reuse, R8, R38 ;  /* 0x000000081e08722b */ /* 0x044fe40000000026 */
[----:B----4-:R-:W-:-:S04]  /*0c70*/  DFMA R16, R30, R16, R42 ;  /* 0x000000101e10722b */ /* 0x010fc8000000002a */
[C---:B------:R-:W-:Y:S02]  /*0c80*/  DFMA R38, R36.reuse, R22, R20 ;  /* 0x000000162426722b */ /* 0x040fe40000000014 */
[C---:B------:R-:W-:Y:S02]  /*0c90*/  DFMA R42, R36.reuse, R10, R8 ;  /* 0x0000000a242a722b */ /* 0x040fe40000000008 */
[----:B------:R-:W-:Y:S01]  /*0ca0*/  DFMA R30, R36, R18, R16 ;  /* 0x00000012241e722b */ /* 0x000fe20000000010 */
[----:B------:R-:W-:Y:S10]  /*0cb0*/  BRA.U UP1, `(.L_x_1) ;  /* 0xfffffffd01147547 */ /* 0x000ff4000b83ffff */
[----:B------:R-:W-:Y:S06]  /*0cc0*/  BAR.SYNC.DEFER_BLOCKING 0x0 ;  /* 0x0000000000007b1d */ /* 0x000fec0000010000 */
[----:B------:R-:W-:Y:S05]  /*0cd0*/  BRA.U UP0, `(.L_x_2) ;  /* 0xfffffff500907547 */ /* 0x000fea000b83ffff */
.L_x_0:
[----:B------:R-:W0:Y:S01]  /*0ce0*/  LDC.64 R2, c[0x0][0x3d0] ;  /* 0x0000f400ff027b82 */ /* 0x000e220000000a00 */
[----:B------:R-:W1:Y:S01]  /*0cf0*/  LDCU.64 UR4, c[0x0][0x3c8] ;  /* 0x00007900ff0477ac */ /* 0x000e620008000a00 */
[----:B0-----:R-:W-:-:S04]  /*0d00*/  IMAD.WIDE.U32 R26, R24, R2, R26 ;  /* 0x00000002181a7225 */ /* 0x001fc800078e001a */
[----:B------:R-:W-:Y:S01]  /*0d10*/  IMAD R5, R24, R3, R27 ;  /* 0x0000000318057224 */ /* 0x000fe200078e021b */
[----:B-1----:R-:W-:-:S04]  /*0d20*/  LEA R6, P0, R26, UR4, 0x3 ;  /* 0x000000041a067c11 */ /* 0x002fc8000f8018ff */
[----:B------:R-:W-:Y:S01]  /*0d30*/  LEA.HI.X R7, R26, UR5, R5, 0x3, P0 ;  /* 0x000000051a077c11 */ /* 0x000fe200080f1c05 */
[----:B------:R-:W0:Y:S01]  /*0d40*/  LDCU.64 UR4, c[0x0][0x398] ;  /* 0x00007300ff0477ac */ /* 0x000e220008000a00 */
[----:B------:R-:W0:Y:S03]  /*0d50*/  LDC.64 R4, c[0x0][0x3c0] ;  /* 0x0000f000ff047b82 */ /* 0x000e260000000a00 */
[----:B------:R-:W2:Y:S01]  /*0d60*/  LDG.E.64 R12, desc[UR20][R6.64] ;  /* 0x00000014060c7981 */ /* 0x000ea2000c1e1b00 */
[C---:B------:R-:W-:Y:S01]  /*0d70*/  IMAD.SHL.U32 R11, R2.reuse, 0x20, RZ ;  /* 0x00000020020b7824 */ /* 0x040fe200078e00ff */
[----:B------:R-:W-:-:S04]  /*0d80*/  SHF.L.U64.HI R9, R2, 0x5, R3 ;  /* 0x0000000502097819 */ /* 0x000fc80000010203 */
[----:B------:R-:W-:-:S05]  /*0d90*/  IADD3 R16, P0, PT, R11, R6, RZ ;  /* 0x000000060b107210 */ /* 0x000fca0007f1e0ff */
[----:B------:R-:W-:Y:S01]  /*0da0*/  IMAD.X R17, R9, 0x1, R7, P0 ;  /* 0x0000000109117824 */ /* 0x000fe200000e0607 */
[----:B0-----:R-:W-:-:S08]  /*0db0*/  DFMA R32, R32, UR4, R4 ;  /* 0x0000000420207c2b */ /* 0x001fd00008000004 */
[----:B--2---:R-:W-:-:S07]  /*0dc0*/  DMUL R32, R32, R12 ;  /* 0x0000000c20207228 */ /* 0x004fce0000000000 */
[----:B------:R0:W-:Y:S04]  /*0dd0*/  STG.E.64 desc[UR20][R6.64], R32 ;  /* 0x0000002006007986 */ /* 0x0001e8000c101b14 */
[----:B------:R-:W2:Y:S01]  /*0de0*/  LDG.E.64 R18, desc[UR20][R16.64] ;  /* 0x0000001410127981 */ /* 0x000ea2000c1e1b00 */
[----:B------:R-:W-:Y:S01]  /*0df0*/  DFMA R44, R44, UR4, R4 ;  /* 0x000000042c2c7c2b */ /* 0x000fe20008000004 */
[C---:B------:R-:W-:Y:S01]  /*0e00*/  IMAD.SHL.U32 R15, R2.reuse, 0x40, RZ ;  /* 0x00000040020f7824 */ /* 0x040fe200078e00ff */
[----:B------:R-:W-:-:S04]  /*0e10*/  SHF.L.U64.HI R13, R2, 0x6, R3 ;  /* 0x00000006020d7819 */ /* 0x000fc80000010203 */
[----:B------:R-:W-:-:S05]  /*0e20*/  IADD3 R26, P0, PT, R15, R6, RZ ;  /* 0x000000060f1a7210 */ /* 0x000fca0007f1e0ff */
[----:B------:R-:W-:Y:S01]  /*0e30*/  IMAD.X R27, R13, 0x1, R7, P0 ;  /* 0x000000010d1b7824 */ /* 0x000fe200000e0607 */
[----:B--2---:R-:W-:-:S07]  /*0e40*/  DMUL R18, R44, R18 ;  /* 0x000000122c127228 */ /* 0x004fce0000000000 */
[----:B------:R1:W-:Y:S04]  /*0e50*/  STG.E.64 desc[UR20][R16.64], R18 ;  /* 0x0000001210007986 */ /* 0x0003e8000c101b14 */
[----:B------:R-:W2:Y:S01]  /*0e60*/  LDG.E.64 R20, desc[UR20][R26.64] ;  /* 0x000000141a147981 */ /* 0x000ea2000c1e1b00 */
[----:B------:R-:W-:Y:S01]  /*0e70*/  DFMA R48, R48, UR4, R4 ;  /* 0x0000000430307c2b */ /* 0x000fe20008000004 */
[----:B------:R-:W-:-:S05]  /*0e80*/  IADD3 R22, P0, PT, R26, R11, RZ ;  /* 0x0000000b1a167210 */ /* 0x000fca0007f1e0ff */
[----:B------:R-:W-:Y:S02]  /*0e90*/  IMAD.X R23, R27, 0x1, R9, P0 ;  /* 0x000000011b177824 */ /* 0x000fe400000e0609 */
[----:B--2---:R-:W-:-:S07]  /*0ea0*/  DMUL R20, R48, R20 ;  /* 0x0000001430147228 */ /* 0x004fce0000000000 */
[----:B------:R-:W-:Y:S04]  /*0eb0*/  STG.E.64 desc[UR20][R26.64], R20 ;  /* 0x000000141a007986 */ /* 0x000fe8000c101b14 */
[----:B------:R-:W2:Y:S01]  /*0ec0*/  LDG.E.64 R24, desc[UR20][R22.64] ;  /* 0x0000001416187981 */ /* 0x000ea2000c1e1b00 */
[----:B------:R-:W-:Y:S01]  /*0ed0*/  DFMA R34, R34, UR4, R4 ;  /* 0x0000000422227c2b */ /* 0x000fe20008000004 */
[----:B------:R-:W-:-:S04]  /*0ee0*/  LEA R28, P0, R2, R6, 0x7 ;  /* 0x00000006021c7211 */ /* 0x000fc800078038ff */
[----:B------:R-:W-:-:S03]  /*0ef0*/  LEA.HI.X R29, R2, R7, R3, 0x7, P0 ;  /* 0x00000007021d7211 */ /* 0x000fc600000f3c03 */
[----:B--2---:R-:W-:-:S07]  /*0f00*/  DMUL R24, R34, R24 ;  /* 0x0000001822187228 */ /* 0x004fce0000000000 */
[----:B------:R-:W-:Y:S04]  /*0f10*/  STG.E.64 desc[UR20][R22.64], R24 ;  /* 0x0000001816007986 */ /* 0x000fe8000c101b14 */
[----:B------:R-:W2:Y:S01]  /*0f20*/  LDG.E.64 R2, desc[UR20][R28.64] ;  /* 0x000000141c027981 */ /* 0x000ea2000c1e1b00 */
[----:B------:R-:W-:Y:S01]  /*0f30*/  DFMA R40, R40, UR4, R4 ;  /* 0x0000000428287c2b */ /* 0x000fe20008000004 */
[----:B0-----:R-:W-:-:S05]  /*0f40*/  IADD3 R6, P0, PT, R28, R11, RZ ;  /* 0x0000000b1c067210 */ /* 0x001fca0007f1e0ff */
[----:B------:R-:W-:Y:S02]  /*0f50*/  IMAD.X R7, R29, 0x1, R9, P0 ;  /* 0x000000011d077824 */ /* 0x000fe400000e0609 */
[----:B--2---:R-:W-:-:S07]  /*0f60*/  DMUL R2, R40, R2 ;  /* 0x0000000228027228 */ /* 0x004fce0000000000 */
[----:B------:R0:W-:Y:S04]  /*0f70*/  STG.E.64 desc[UR20][R28.64], R2 ;  /* 0x000000021c007986 */ /* 0x0001e8000c101b14 */
[----:B-1----:R-:W2:Y:S01]  /*0f80*/  LDG.E.64 R16, desc[UR20][R6.64] ;  /* 0x0000001406107981 */ /* 0x002ea2000c1e1b00 */
[----:B------:R-:W-:Y:S01]  /*0f90*/  DFMA R42, R42, UR4, R4 ;  /* 0x000000042a2a7c2b */ /* 0x000fe20008000004 */
[----:B------:R-:W-:-:S05]  /*0fa0*/  IADD3 R14, P0, PT, R28, R15, RZ ;  /* 0x0000000f1c0e7210 */ /* 0x000fca0007f1e0ff */
[----:B------:R-:W-:Y:S02]  /*0fb0*/  IMAD.X R15, R29, 0x1, R13, P0 ;  /* 0x000000011d0f7824 */ /* 0x000fe400000e060d */
[----:B--2---:R-:W-:-:S07]  /*0fc0*/  DMUL R16, R42, R16 ;  /* 0x000000102a107228 */ /* 0x004fce0000000000 */
[----:B------:R-:W-:Y:S04]  /*0fd0*/  STG.E.64 desc[UR20][R6.64], R16 ;  /* 0x0000001006007986 */ /* 0x000fe8000c101b14 */
[----:B------:R-:W2:Y:S01]  /*0fe0*/  LDG.E.64 R12, desc[UR20][R14.64] ;  /* 0x000000140e0c7981 */ /* 0x000ea2000c1e1b00 */
[----:B------:R-:W-:Y:S01]  /*0ff0*/  DFMA R30, R30, UR4, R4 ;  /* 0x000000041e1e7c2b */ /* 0x000fe20008000004 */
[----:B------:R-:W-:-:S05]  /*1000*/  IADD3 R8, P0, PT, R14, R11, RZ ;  /* 0x0000000b0e087210 */ /* 0x000fca0007f1e0ff */
[----:B------:R-:W-:Y:S02]  /*1010*/  IMAD.X R9, R15, 0x1, R9, P0 ;  /* 0x000000010f097824 */ /* 0x000fe400000e0609 */
[----:B--2---:R-:W-:-:S07]  /*1020*/  DMUL R12, R30, R12 ;  /* 0x0000000c1e0c7228 */ /* 0x004fce0000000000 */
[----:B------:R-:W-:Y:S04]  /*1030*/  STG.E.64 desc[UR20][R14.64], R12 ;  /* 0x0000000c0e007986 */ /* 0x000fe8000c101b14 */
[----:B0-----:R-:W2:Y:S01]  /*1040*/  LDG.E.64 R2, desc[UR20][R8.64] ;  /* 0x0000001408027981 */ /* 0x001ea2000c1e1b00 */
[----:B------:R-:W-:-:S08]  /*1050*/  DFMA R4, R38, UR4, R4 ;  /* 0x0000000426047c2b */ /* 0x000fd00008000004 */
[----:B--2---:R-:W-:-:S07]  /*1060*/  DMUL R2, R4, R2 ;  /* 0x0000000204027228 */ /* 0x004fce0000000000 */
[----:B------:R-:W-:Y:S01]  /*1070*/  STG.E.64 desc[UR20][R8.64], R2 ;  /* 0x0000000208007986 */ /* 0x000fe2000c101b14 */
[----:B------:R-:W-:Y:S05]  /*1080*/  EXIT ;  /* 0x000000000000794d */ /* 0x000fea0003800000 */
.L_x_3:
[----:B------:R-:W-:-:S00]  /*1090*/  BRA `(.L_x_3) ;  /* 0xfffffffc00fc7947 */ /* 0x000fc0000383ffff */
[----:B------:R-:W-:-:S00]  /*10a0*/  NOP ;  /* 0x0000000000007918 */ /* 0x000fc00000000000 */
        /* <DEDUP_REMOVED lines=13> */
.L_x_4:


//--------------------- .nv.shared.tiled_dgemm    --------------------------
	.section	.nv.shared.tiled_dgemm,"aw",@nobits
	.sectionflags	@""
	.align	8
.nv.shared.tiled_dgemm:
	.zero		17408


//--------------------- .nv.shared.reserved.0     --------------------------
	.section	.nv.shared.reserved.0,"aw",@nobits
	.weak		__nv_reservedSMEM_offset_0_alias
	.size		__nv_reservedSMEM_offset_0_alias, 0, 64
	.other		__nv_reservedSMEM_offset_0_alias,@"STO_CUDA_RESERVED_SHARED STV_DEFAULT"
__nv_reservedSMEM_offset_0_alias:
	.zero		0
	.zero		64


//--------------------- .nv.constant0.tiled_dgemm --------------------------
	.section	.nv.constant0.tiled_dgemm,"a",@progbits
	.sectionflags	@""
	.align	4
.nv.constant0.tiled_dgemm:
	.zero		984


//--------------------- SYMBOLS --------------------------

	.type		.nv.reservedSmem.offset0,@object
	.size		.nv.reservedSmem.offset0,0x4
	.type		.nv.reservedSmem.cap,@object
	.size		.nv.reservedSmem.cap,0x4
